//
// Generated by NVIDIA NVVM Compiler
//
// Compiler Build ID: CL-36424714
// Cuda compilation tools, release 13.0, V13.0.88
// Based on NVVM 20.0.0
//

.version 9.0
.target sm_100
.address_size 64

	// .globl	_Z13reduce_2x2048P9RR_2x2048
// _ZZ13reduce_2x2048P9RR_2x2048E2ss has been demoted
// _ZZ12reduce_64x64P8RR_64x64E2ss has been demoted
// _ZZ14reduce_64x64_1P8RR_64x64E2ss has been demoted

.visible .entry _Z13reduce_2x2048P9RR_2x2048(
	.param .u64 .ptr .align 1 _Z13reduce_2x2048P9RR_2x2048_param_0
)
{
	.reg .pred 	%p<7>;
	.reg .b32 	%r<95>;
	.reg .b32 	%f<35>;
	.reg .b64 	%rd<17>;
	// demoted variable
	.shared .align 4 .b8 _ZZ13reduce_2x2048P9RR_2x2048E2ss[4096];
	ld.param.u64 	%rd4, [_Z13reduce_2x2048P9RR_2x2048_param_0];
	cvta.to.global.u64 	%rd1, %rd4;
	mov.u32 	%r1, %tid.x;
	mov.u32 	%r93, %r1;
	mov.u32 	%r2, %ctaid.x;
	mov.u32 	%r94, %r2;
	mov.u32 	%r3, %r94;
	mul.wide.u32 	%rd7, %r3, 8192;
	add.s64 	%rd8, %rd1, %rd7;
	mov.u32 	%r4, %r93;
	mul.wide.u32 	%rd9, %r4, 4;
	add.s64 	%rd10, %rd8, %rd9;
	ld.global.f32 	%f1, [%rd10];
	mov.u32 	%r5, %r94;
	mul.wide.u32 	%rd11, %r5, 8192;
	add.s64 	%rd12, %rd1, %rd11;
	mov.u32 	%r6, %r93;
	add.s32 	%r7, %r6, 1024;
	mul.wide.u32 	%rd13, %r7, 4;
	add.s64 	%rd14, %rd12, %rd13;
	ld.global.f32 	%f2, [%rd14];
	add.f32 	%f3, %f1, %f2;
	mov.u32 	%r8, %r93;
	shl.b32 	%r9, %r8, 2;
	mov.u32 	%r10, _ZZ13reduce_2x2048P9RR_2x2048E2ss;
	add.s32 	%r11, %r10, %r9;
	st.shared.f32 	[%r11], %f3;
	bar.sync 	0;
	mov.u32 	%r12, %r93;
	and.b32  	%r13, %r12, 512;
	setp.ne.s32 	%p1, %r13, 0;
	@%p1 bra 	$L__BB0_7;
	mov.u32 	%r14, %r93;
	shl.b32 	%r15, %r14, 2;
	add.s32 	%r17, %r10, %r15;
	ld.shared.f32 	%f4, [%r17+2048];
	mov.u32 	%r18, %r93;
	shl.b32 	%r19, %r18, 2;
	add.s32 	%r20, %r10, %r19;
	ld.shared.f32 	%f5, [%r20];
	add.f32 	%f6, %f4, %f5;
	st.shared.f32 	[%r20], %f6;
	bar.sync 	0;
	mov.u32 	%r21, %r93;
	and.b32  	%r22, %r21, 256;
	setp.ne.s32 	%p2, %r22, 0;
	@%p2 bra 	$L__BB0_7;
	mov.u32 	%r23, %r93;
	shl.b32 	%r24, %r23, 2;
	add.s32 	%r26, %r10, %r24;
	ld.shared.f32 	%f7, [%r26+1024];
	mov.u32 	%r27, %r93;
	shl.b32 	%r28, %r27, 2;
	add.s32 	%r29, %r10, %r28;
	ld.shared.f32 	%f8, [%r29];
	add.f32 	%f9, %f7, %f8;
	st.shared.f32 	[%r29], %f9;
	bar.sync 	0;
	mov.u32 	%r30, %r93;
	and.b32  	%r31, %r30, 128;
	setp.ne.s32 	%p3, %r31, 0;
	@%p3 bra 	$L__BB0_7;
	mov.u32 	%r32, %r93;
	shl.b32 	%r33, %r32, 2;
	add.s32 	%r35, %r10, %r33;
	ld.shared.f32 	%f10, [%r35+512];
	mov.u32 	%r36, %r93;
	shl.b32 	%r37, %r36, 2;
	add.s32 	%r38, %r10, %r37;
	ld.shared.f32 	%f11, [%r38];
	add.f32 	%f12, %f10, %f11;
	st.shared.f32 	[%r38], %f12;
	bar.sync 	0;
	mov.u32 	%r39, %r93;
	and.b32  	%r40, %r39, 64;
	setp.ne.s32 	%p4, %r40, 0;
	@%p4 bra 	$L__BB0_7;
	mov.u32 	%r41, %r93;
	shl.b32 	%r42, %r41, 2;
	add.s32 	%r44, %r10, %r42;
	ld.shared.f32 	%f13, [%r44+256];
	mov.u32 	%r45, %r93;
	shl.b32 	%r46, %r45, 2;
	add.s32 	%r47, %r10, %r46;
	ld.shared.f32 	%f14, [%r47];
	add.f32 	%f15, %f13, %f14;
	st.shared.f32 	[%r47], %f15;
	bar.sync 	0;
	mov.u32 	%r48, %r93;
	and.b32  	%r49, %r48, 32;
	setp.ne.s32 	%p5, %r49, 0;
	@%p5 bra 	$L__BB0_7;
	mov.u32 	%r50, %r93;
	shl.b32 	%r51, %r50, 2;
	add.s32 	%r53, %r10, %r51;
	ld.shared.f32 	%f16, [%r53+128];
	mov.u32 	%r54, %r93;
	shl.b32 	%r55, %r54, 2;
	add.s32 	%r56, %r10, %r55;
	ld.shared.f32 	%f17, [%r56];
	add.f32 	%f18, %f16, %f17;
	st.shared.f32 	[%r56], %f18;
	mov.u32 	%r57, %r93;
	shl.b32 	%r58, %r57, 2;
	add.s32 	%r59, %r10, %r58;
	ld.shared.f32 	%f19, [%r59+64];
	mov.u32 	%r60, %r93;
	shl.b32 	%r61, %r60, 2;
	add.s32 	%r62, %r10, %r61;
	ld.shared.f32 	%f20, [%r62];
	add.f32 	%f21, %f19, %f20;
	st.shared.f32 	[%r62], %f21;
	mov.u32 	%r63, %r93;
	shl.b32 	%r64, %r63, 2;
	add.s32 	%r65, %r10, %r64;
	ld.shared.f32 	%f22, [%r65+32];
	mov.u32 	%r66, %r93;
	shl.b32 	%r67, %r66, 2;
	add.s32 	%r68, %r10, %r67;
	ld.shared.f32 	%f23, [%r68];
	add.f32 	%f24, %f22, %f23;
	st.shared.f32 	[%r68], %f24;
	mov.u32 	%r69, %r93;
	shl.b32 	%r70, %r69, 2;
	add.s32 	%r71, %r10, %r70;
	ld.shared.f32 	%f25, [%r71+16];
	mov.u32 	%r72, %r93;
	shl.b32 	%r73, %r72, 2;
	add.s32 	%r74, %r10, %r73;
	ld.shared.f32 	%f26, [%r74];
	add.f32 	%f27, %f25, %f26;
	st.shared.f32 	[%r74], %f27;
	mov.u32 	%r75, %r93;
	shl.b32 	%r76, %r75, 2;
	add.s32 	%r77, %r10, %r76;
	ld.shared.f32 	%f28, [%r77+8];
	mov.u32 	%r78, %r93;
	shl.b32 	%r79, %r78, 2;
	add.s32 	%r80, %r10, %r79;
	ld.shared.f32 	%f29, [%r80];
	add.f32 	%f30, %f28, %f29;
	st.shared.f32 	[%r80], %f30;
	mov.u32 	%r81, %r93;
	shl.b32 	%r82, %r81, 2;
	add.s32 	%r83, %r10, %r82;
	ld.shared.f32 	%f31, [%r83+4];
	mov.u32 	%r84, %r93;
	shl.b32 	%r85, %r84, 2;
	add.s32 	%r86, %r10, %r85;
	ld.shared.f32 	%f32, [%r86];
	add.f32 	%f33, %f31, %f32;
	st.shared.f32 	[%r86], %f33;
	mov.u32 	%r87, %r93;
	setp.ne.s32 	%p6, %r87, 0;
	@%p6 bra 	$L__BB0_7;
	mov.u32 	%r88, %r93;
	shl.b32 	%r89, %r88, 2;
	add.s32 	%r91, %r10, %r89;
	ld.shared.f32 	%f34, [%r91];
	mov.u32 	%r92, %r94;
	mul.wide.u32 	%rd15, %r92, 4;
	add.s64 	%rd16, %rd1, %rd15;
	st.global.f32 	[%rd16+16384], %f34;
$L__BB0_7:
	ret;

}
.entry _Z12reduce_64x64P8RR_64x64(
	.param .u64 .ptr .align 1 _Z12reduce_64x64P8RR_64x64_param_0
)
{
	.reg .pred 	%p<2>;
	.reg .b32 	%r<46>;
	.reg .b32 	%f<20>;
	.reg .b64 	%rd<17>;
	// demoted variable
	.shared .align 4 .b8 _ZZ12reduce_64x64P8RR_64x64E2ss[128];
	ld.param.u64 	%rd3, [_Z12reduce_64x64P8RR_64x64_param_0];
	cvta.to.global.u64 	%rd1, %rd3;
	mov.u32 	%r1, %tid.x;
	mov.u32 	%r44, %r1;
	mov.u32 	%r2, %ctaid.x;
	mov.u32 	%r45, %r2;
	mov.u32 	%r3, %r45;
	mul.wide.u32 	%rd7, %r3, 256;
	add.s64 	%rd8, %rd1, %rd7;
	mov.u32 	%r4, %r44;
	mul.wide.u32 	%rd9, %r4, 4;
	add.s64 	%rd10, %rd8, %rd9;
	ld.global.f32 	%f1, [%rd10];
	mov.u32 	%r5, %r45;
	mul.wide.u32 	%rd11, %r5, 256;
	add.s64 	%rd12, %rd1, %rd11;
	mov.u32 	%r6, %r44;
	add.s32 	%r7, %r6, 32;
	mul.wide.u32 	%rd13, %r7, 4;
	add.s64 	%rd14, %rd12, %rd13;
	ld.global.f32 	%f2, [%rd14];
	add.f32 	%f3, %f1, %f2;
	mov.u32 	%r8, %r44;
	shl.b32 	%r9, %r8, 2;
	mov.u32 	%r10, _ZZ12reduce_64x64P8RR_64x64E2ss;
	add.s32 	%r11, %r10, %r9;
	st.shared.f32 	[%r11], %f3;
	mov.u32 	%r12, %r44;
	shl.b32 	%r13, %r12, 2;
	add.s32 	%r14, %r10, %r13;
	ld.shared.f32 	%f4, [%r14+64];
	mov.u32 	%r15, %r44;
	shl.b32 	%r16, %r15, 2;
	add.s32 	%r17, %r10, %r16;
	ld.shared.f32 	%f5, [%r17];
	add.f32 	%f6, %f4, %f5;
	st.shared.f32 	[%r17], %f6;
	mov.u32 	%r18, %r44;
	shl.b32 	%r19, %r18, 2;
	add.s32 	%r20, %r10, %r19;
	ld.shared.f32 	%f7, [%r20+32];
	mov.u32 	%r21, %r44;
	shl.b32 	%r22, %r21, 2;
	add.s32 	%r23, %r10, %r22;
	ld.shared.f32 	%f8, [%r23];
	add.f32 	%f9, %f7, %f8;
	st.shared.f32 	[%r23], %f9;
	mov.u32 	%r24, %r44;
	shl.b32 	%r25, %r24, 2;
	add.s32 	%r26, %r10, %r25;
	ld.shared.f32 	%f10, [%r26+16];
	mov.u32 	%r27, %r44;
	shl.b32 	%r28, %r27, 2;
	add.s32 	%r29, %r10, %r28;
	ld.shared.f32 	%f11, [%r29];
	add.f32 	%f12, %f10, %f11;
	st.shared.f32 	[%r29], %f12;
	mov.u32 	%r30, %r44;
	shl.b32 	%r31, %r30, 2;
	add.s32 	%r32, %r10, %r31;
	ld.shared.f32 	%f13, [%r32+8];
	mov.u32 	%r33, %r44;
	shl.b32 	%r34, %r33, 2;
	add.s32 	%r35, %r10, %r34;
	ld.shared.f32 	%f14, [%r35];
	add.f32 	%f15, %f13, %f14;
	st.shared.f32 	[%r35], %f15;
	mov.u32 	%r36, %r44;
	shl.b32 	%r37, %r36, 2;
	add.s32 	%r38, %r10, %r37;
	ld.shared.f32 	%f16, [%r38+4];
	mov.u32 	%r39, %r44;
	shl.b32 	%r40, %r39, 2;
	add.s32 	%r41, %r10, %r40;
	ld.shared.f32 	%f17, [%r41];
	add.f32 	%f18, %f16, %f17;
	st.shared.f32 	[%r41], %f18;
	mov.u32 	%r42, %r44;
	setp.ne.s32 	%p1, %r42, 0;
	@%p1 bra 	$L__BB1_2;
	ld.shared.f32 	%f19, [_ZZ12reduce_64x64P8RR_64x64E2ss];
	mov.u32 	%r43, %r45;
	mul.wide.u32 	%rd15, %r43, 4;
	add.s64 	%rd16, %rd1, %rd15;
	st.global.f32 	[%rd16+16384], %f19;
$L__BB1_2:
	ret;

}
.entry _Z14reduce_64x64_1P8RR_64x64(
	.param .u64 .ptr .align 1 _Z14reduce_64x64_1P8RR_64x64_param_0
)
{
	.reg .pred 	%p<2>;
	.reg .b32 	%r<41>;
	.reg .b32 	%f<20>;
	.reg .b64 	%rd<9>;
	// demoted variable
	.shared .align 4 .b8 _ZZ14reduce_64x64_1P8RR_64x64E2ss[128];
	ld.param.u64 	%rd2, [_Z14reduce_64x64_1P8RR_64x64_param_0];
	cvta.to.global.u64 	%rd1, %rd2;
	mov.u32 	%r1, %tid.x;
	mov.u32 	%r40, %r1;
	mov.u32 	%r2, %r40;
	mul.wide.u32 	%rd5, %r2, 4;
	add.s64 	%rd6, %rd1, %rd5;
	ld.global.f32 	%f1, [%rd6+16384];
	mov.u32 	%r3, %r40;
	add.s32 	%r4, %r3, 32;
	mul.wide.u32 	%rd7, %r4, 4;
	add.s64 	%rd8, %rd1, %rd7;
	ld.global.f32 	%f2, [%rd8+16384];
	add.f32 	%f3, %f1, %f2;
	mov.u32 	%r5, %r40;
	shl.b32 	%r6, %r5, 2;
	mov.u32 	%r7, _ZZ14reduce_64x64_1P8RR_64x64E2ss;
	add.s32 	%r8, %r7, %r6;
	st.shared.f32 	[%r8], %f3;
	mov.u32 	%r9, %r40;
	shl.b32 	%r10, %r9, 2;
	add.s32 	%r11, %r7, %r10;
	ld.shared.f32 	%f4, [%r11+64];
	mov.u32 	%r12, %r40;
	shl.b32 	%r13, %r12, 2;
	add.s32 	%r14, %r7, %r13;
	ld.shared.f32 	%f5, [%r14];
	add.f32 	%f6, %f4, %f5;
	st.shared.f32 	[%r14], %f6;
	mov.u32 	%r15, %r40;
	shl.b32 	%r16, %r15, 2;
	add.s32 	%r17, %r7, %r16;
	ld.shared.f32 	%f7, [%r17+32];
	mov.u32 	%r18, %r40;
	shl.b32 	%r19, %r18, 2;
	add.s32 	%r20, %r7, %r19;
	ld.shared.f32 	%f8, [%r20];
	add.f32 	%f9, %f7, %f8;
	st.shared.f32 	[%r20], %f9;
	mov.u32 	%r21, %r40;
	shl.b32 	%r22, %r21, 2;
	add.s32 	%r23, %r7, %r22;
	ld.shared.f32 	%f10, [%r23+16];
	mov.u32 	%r24, %r40;
	shl.b32 	%r25, %r24, 2;
	add.s32 	%r26, %r7, %r25;
	ld.shared.f32 	%f11, [%r26];
	add.f32 	%f12, %f10, %f11;
	st.shared.f32 	[%r26], %f12;
	mov.u32 	%r27, %r40;
	shl.b32 	%r28, %r27, 2;
	add.s32 	%r29, %r7, %r28;
	ld.shared.f32 	%f13, [%r29+8];
	mov.u32 	%r30, %r40;
	shl.b32 	%r31, %r30, 2;
	add.s32 	%r32, %r7, %r31;
	ld.shared.f32 	%f14, [%r32];
	add.f32 	%f15, %f13, %f14;
	st.shared.f32 	[%r32], %f15;
	mov.u32 	%r33, %r40;
	shl.b32 	%r34, %r33, 2;
	add.s32 	%r35, %r7, %r34;
	ld.shared.f32 	%f16, [%r35+4];
	mov.u32 	%r36, %r40;
	shl.b32 	%r37, %r36, 2;
	add.s32 	%r38, %r7, %r37;
	ld.shared.f32 	%f17, [%r38];
	add.f32 	%f18, %f16, %f17;
	st.shared.f32 	[%r38], %f18;
	mov.u32 	%r39, %r40;
	setp.ne.s32 	%p1, %r39, 0;
	@%p1 bra 	$L__BB2_2;
	ld.shared.f32 	%f19, [_ZZ14reduce_64x64_1P8RR_64x64E2ss];
	st.global.f32 	[%rd1+16384], %f19;
$L__BB2_2:
	ret;

}


// ===== COMPILED SASS (sm_100) =====

	.target	sm_100

	.elftype	@"ET_EXEC"


//--------------------- .note.nv.tkinfo           --------------------------
	.section	.note.nv.tkinfo,"",@"SHT_NOTE"
	.sectionflags	@"SHF_NOTE_NV_TKINFO"
	.tkinfo
        /*0018*/ 	.word	0x00000002
        /*0030*/ 	.string	""
        /*0030*/ 	.string	"ptxas"
        /*0030*/ 	.string	"Cuda compilation tools, release 13.0, V13.0.88"
        /*0030*/ 	.string	"Build cuda_13.0.r13.0/compiler.36424714_0"
        /*0030*/ 	.string	"-arch sm_100 -m 64 "



//--------------------- .note.nv.cuinfo           --------------------------
	.section	.note.nv.cuinfo,"",@"SHT_NOTE"
	.sectionflags	@"SHF_NOTE_NV_CUINFO"
        /*0018*/ 	.short	0x0002
        /*001a*/ 	.short	0x0064
        /*001c*/ 	.short	0x0082
	.zero		2


//--------------------- .nv.info                  --------------------------
	.section	.nv.info,"",@"SHT_CUDA_INFO"
	.align	4


	//----- nvinfo : EIATTR_REGCOUNT
	.align		4
        /*0000*/ 	.byte	0x04, 0x2f
        /*0002*/ 	.short	(.L_1 - .L_0)
	.align		4
.L_0:
        /*0004*/ 	.word	index@(_Z13reduce_2x2048P9RR_2x2048)
        /*0008*/ 	.word	0x00000014


	//----- nvinfo : EIATTR_FRAME_SIZE
	.align		4
.L_1:
        /*000c*/ 	.byte	0x04, 0x11
        /*000e*/ 	.short	(.L_3 - .L_2)
	.align		4
.L_2:
        /*0010*/ 	.word	index@(_Z13reduce_2x2048P9RR_2x2048)
        /*0014*/ 	.word	0x00000000


	//----- nvinfo : EIATTR_REGCOUNT
	.align		4
.L_3:
        /*0018*/ 	.byte	0x04, 0x2f
        /*001a*/ 	.short	(.L_5 - .L_4)
	.align		4
.L_4:
        /*001c*/ 	.word	index@(_Z12reduce_64x64P8RR_64x64)
        /*0020*/ 	.word	0x0000001a


	//----- nvinfo : EIATTR_FRAME_SIZE
	.align		4
.L_5:
        /*0024*/ 	.byte	0x04, 0x11
        /*0026*/ 	.short	(.L_7 - .L_6)
	.align		4
.L_6:
        /*0028*/ 	.word	index@(_Z12reduce_64x64P8RR_64x64)
        /*002c*/ 	.word	0x00000000


	//----- nvinfo : EIATTR_REGCOUNT
	.align		4
.L_7:
        /*0030*/ 	.byte	0x04, 0x2f
        /*0032*/ 	.short	(.L_9 - .L_8)
	.align		4
.L_8:
        /*0034*/ 	.word	index@(_Z14reduce_64x64_1P8RR_64x64)
        /*0038*/ 	.word	0x00000016


	//----- nvinfo : EIATTR_FRAME_SIZE
	.align		4
.L_9:
        /*003c*/ 	.byte	0x04, 0x11
        /*003e*/ 	.short	(.L_11 - .L_10)
	.align		4
.L_10:
        /*0040*/ 	.word	index@(_Z14reduce_64x64_1P8RR_64x64)
        /*0044*/ 	.word	0x00000000


	//----- nvinfo : EIATTR_MIN_STACK_SIZE
	.align		4
.L_11:
        /*0048*/ 	.byte	0x04, 0x12
        /*004a*/ 	.short	(.L_13 - .L_12)
	.align		4
.L_12:
        /*004c*/ 	.word	index@(_Z14reduce_64x64_1P8RR_64x64)
        /*0050*/ 	.word	0x00000000


	//----- nvinfo : EIATTR_MIN_STACK_SIZE
	.align		4
.L_13:
        /*0054*/ 	.byte	0x04, 0x12
        /*0056*/ 	.short	(.L_15 - .L_14)
	.align		4
.L_14:
        /*0058*/ 	.word	index@(_Z12reduce_64x64P8RR_64x64)
        /*005c*/ 	.word	0x00000000


	//----- nvinfo : EIATTR_MIN_STACK_SIZE
	.align		4
.L_15:
        /*0060*/ 	.byte	0x04, 0x12
        /*0062*/ 	.short	(.L_17 - .L_16)
	.align		4
.L_16:
        /*0064*/ 	.word	index@(_Z13reduce_2x2048P9RR_2x2048)
        /*0068*/ 	.word	0x00000000
.L_17:


//--------------------- .nv.compat                --------------------------
	.section	.nv.compat,"",@"SHT_CUDA_COMPAT_INFO"
	.align	4
        /*0000*/ 	.byte	0x02, 0x09, 0x00, 0x00, 0x02, 0x02, 0x01, 0x00, 0x02, 0x05, 0x05, 0x00, 0x03, 0x07, 0x01, 0x01
        /*0010*/ 	.byte	0x02, 0x03, 0x00, 0x00, 0x02, 0x06, 0x01, 0x00, 0x04, 0x0b, 0x08, 0x00, 0x09, 0x00, 0x00, 0x00
        /*0020*/ 	.byte	0x00, 0x00, 0x00, 0x00


//--------------------- .nv.info._Z14reduce_64x64_1P8RR_64x64 --------------------------
	.section	.nv.info._Z14reduce_64x64_1P8RR_64x64,"",@"SHT_CUDA_INFO"
	.sectionflags	@""
	.align	4


	//----- nvinfo : EIATTR_CUDA_API_VERSION
	.align		4
        /*0000*/ 	.byte	0x04, 0x37
        /*0002*/ 	.short	(.L_19 - .L_18)
.L_18:
        /*0004*/ 	.word	0x00000082


	//----- nvinfo : EIATTR_KPARAM_INFO
	.align		4
.L_19:
        /*0008*/ 	.byte	0x04, 0x17
        /*000a*/ 	.short	(.L_21 - .L_20)
.L_20:
        /*000c*/ 	.word	0x00000000
        /*0010*/ 	.short	0x0000
        /*0012*/ 	.short	0x0000
        /*0014*/ 	.byte	0x00, 0xf5, 0x21, 0x00


	//----- nvinfo : EIATTR_SPARSE_MMA_MASK
	.align		4
.L_21:
        /*0018*/ 	.byte	0x03, 0x50
        /*001a*/ 	.short	0x0000


	//----- nvinfo : EIATTR_MAXREG_COUNT
	.align		4
        /*001c*/ 	.byte	0x03, 0x1b
        /*001e*/ 	.short	0x00ff


	//----- nvinfo : EIATTR_MERCURY_ISA_VERSION
	.align		4
        /*0020*/ 	.byte	0x03, 0x5f
        /*0022*/ 	.short	0x0101


	//----- nvinfo : EIATTR_VRC_CTA_INIT_COUNT
	.align		4
        /*0024*/ 	.byte	0x02, 0x4a
	.zero		1
	.zero		1


	//----- nvinfo : EIATTR_EXIT_INSTR_OFFSETS
	.align		4
        /*0028*/ 	.byte	0x04, 0x1c
        /*002a*/ 	.short	(.L_23 - .L_22)


	//   ....[0]....
.L_22:
        /*002c*/ 	.word	0x000001f0


	//   ....[1]....
        /*0030*/ 	.word	0x00000230


	//----- nvinfo : EIATTR_CBANK_PARAM_SIZE
	.align		4
.L_23:
        /*0034*/ 	.byte	0x03, 0x19
        /*0036*/ 	.short	0x0008


	//----- nvinfo : EIATTR_PARAM_CBANK
	.align		4
        /*0038*/ 	.byte	0x04, 0x0a
        /*003a*/ 	.short	(.L_25 - .L_24)
	.align		4
.L_24:
        /*003c*/ 	.word	index@(.nv.constant0._Z14reduce_64x64_1P8RR_64x64)
        /*0040*/ 	.short	0x0380
        /*0042*/ 	.short	0x0008


	//----- nvinfo : EIATTR_SW_WAR
	.align		4
.L_25:
        /*0044*/ 	.byte	0x04, 0x36
        /*0046*/ 	.short	(.L_27 - .L_26)
.L_26:
        /*0048*/ 	.word	0x00000008
.L_27:


//--------------------- .nv.info._Z12reduce_64x64P8RR_64x64 --------------------------
	.section	.nv.info._Z12reduce_64x64P8RR_64x64,"",@"SHT_CUDA_INFO"
	.sectionflags	@""
	.align	4


	//----- nvinfo : EIATTR_CUDA_API_VERSION
	.align		4
        /*0000*/ 	.byte	0x04, 0x37
        /*0002*/ 	.short	(.L_29 - .L_28)
.L_28:
        /*0004*/ 	.word	0x00000082


	//----- nvinfo : EIATTR_KPARAM_INFO
	.align		4
.L_29:
        /*0008*/ 	.byte	0x04, 0x17
        /*000a*/ 	.short	(.L_31 - .L_30)
.L_30:
        /*000c*/ 	.word	0x00000000
        /*0010*/ 	.short	0x0000
        /*0012*/ 	.short	0x0000
        /*0014*/ 	.byte	0x00, 0xf5, 0x21, 0x00


	//----- nvinfo : EIATTR_SPARSE_MMA_MASK
	.align		4
.L_31:
        /*0018*/ 	.byte	0x03, 0x50
        /*001a*/ 	.short	0x0000


	//----- nvinfo : EIATTR_MAXREG_COUNT
	.align		4
        /*001c*/ 	.byte	0x03, 0x1b
        /*001e*/ 	.short	0x00ff


	//----- nvinfo : EIATTR_MERCURY_ISA_VERSION
	.align		4
        /*0020*/ 	.byte	0x03, 0x5f
        /*0022*/ 	.short	0x0101


	//----- nvinfo : EIATTR_VRC_CTA_INIT_COUNT
	.align		4
        /*0024*/ 	.byte	0x02, 0x4a
	.zero		1
	.zero		1


	//----- nvinfo : EIATTR_EXIT_INSTR_OFFSETS
	.align		4
        /*0028*/ 	.byte	0x04, 0x1c
        /*002a*/ 	.short	(.L_33 - .L_32)


	//   ....[0]....
.L_32:
        /*002c*/ 	.word	0x00000210


	//   ....[1]....
        /*0030*/ 	.word	0x00000250


	//----- nvinfo : EIATTR_CBANK_PARAM_SIZE
	.align		4
.L_33:
        /*0034*/ 	.byte	0x03, 0x19
        /*0036*/ 	.short	0x0008


	//----- nvinfo : EIATTR_PARAM_CBANK
	.align		4
        /*0038*/ 	.byte	0x04, 0x0a
        /*003a*/ 	.short	(.L_35 - .L_34)
	.align		4
.L_34:
        /*003c*/ 	.word	index@(.nv.constant0._Z12reduce_64x64P8RR_64x64)
        /*0040*/ 	.short	0x0380
        /*0042*/ 	.short	0x0008


	//----- nvinfo : EIATTR_SW_WAR
	.align		4
.L_35:
        /*0044*/ 	.byte	0x04, 0x36
        /*0046*/ 	.short	(.L_37 - .L_36)
.L_36:
        /*0048*/ 	.word	0x00000008
.L_37:


//--------------------- .nv.info._Z13reduce_2x2048P9RR_2x2048 --------------------------
	.section	.nv.info._Z13reduce_2x2048P9RR_2x2048,"",@"SHT_CUDA_INFO"
	.sectionflags	@""
	.align	4


	//----- nvinfo : EIATTR_CUDA_API_VERSION
	.align		4
        /*0000*/ 	.byte	0x04, 0x37
        /*0002*/ 	.short	(.L_39 - .L_38)
.L_38:
        /*0004*/ 	.word	0x00000082


	//----- nvinfo : EIATTR_KPARAM_INFO
	.align		4
.L_39:
        /*0008*/ 	.byte	0x04, 0x17
        /*000a*/ 	.short	(.L_41 - .L_40)
.L_40:
        /*000c*/ 	.word	0x00000000
        /*0010*/ 	.short	0x0000
        /*0012*/ 	.short	0x0000
        /*0014*/ 	.byte	0x00, 0xf5, 0x21, 0x00


	//----- nvinfo : EIATTR_SPARSE_MMA_MASK
	.align		4
.L_41:
        /*0018*/ 	.byte	0x03, 0x50
        /*001a*/ 	.short	0x0000


	//----- nvinfo : EIATTR_MAXREG_COUNT
	.align		4
        /*001c*/ 	.byte	0x03, 0x1b
        /*001e*/ 	.short	0x00ff


	//----- nvinfo : EIATTR_NUM_BARRIERS
	.align		4
        /*0020*/ 	.byte	0x02, 0x4c
        /*0022*/ 	.byte	0x01
	.zero		1


	//----- nvinfo : EIATTR_MERCURY_ISA_VERSION
	.align		4
        /*0024*/ 	.byte	0x03, 0x5f
        /*0026*/ 	.short	0x0101


	//----- nvinfo : EIATTR_VRC_CTA_INIT_COUNT
	.align		4
        /*0028*/ 	.byte	0x02, 0x4a
	.zero		1
	.zero		1


	//----- nvinfo : EIATTR_EXIT_INSTR_OFFSETS
	.align		4
        /*002c*/ 	.byte	0x04, 0x1c
        /*002e*/ 	.short	(.L_43 - .L_42)


	//   ....[0]....
.L_42:
        /*0030*/ 	.word	0x00000130


	//   ....[1]....
        /*0034*/ 	.word	0x000001a0


	//   ....[2]....
        /*0038*/ 	.word	0x00000210


	//   ....[3]....
        /*003c*/ 	.word	0x00000280


	//   ....[4]....
        /*0040*/ 	.word	0x000002f0


	//   ....[5]....
        /*0044*/ 	.word	0x00000440


	//   ....[6]....
        /*0048*/ 	.word	0x00000470


	//----- nvinfo : EIATTR_CBANK_PARAM_SIZE
	.align		4
.L_43:
        /*004c*/ 	.byte	0x03, 0x19
        /*004e*/ 	.short	0x0008


	//----- nvinfo : EIATTR_PARAM_CBANK
	.align		4
        /*0050*/ 	.byte	0x04, 0x0a
        /*0052*/ 	.short	(.L_45 - .L_44)
	.align		4
.L_44:
        /*0054*/ 	.word	index@(.nv.constant0._Z13reduce_2x2048P9RR_2x2048)
        /*0058*/ 	.short	0x0380
        /*005a*/ 	.short	0x0008


	//----- nvinfo : EIATTR_SW_WAR
	.align		4
.L_45:
        /*005c*/ 	.byte	0x04, 0x36
        /*005e*/ 	.short	(.L_47 - .L_46)
.L_46:
        /*0060*/ 	.word	0x00000008
.L_47:


//--------------------- .nv.callgraph             --------------------------
	.section	.nv.callgraph,"",@"SHT_CUDA_CALLGRAPH"
	.align	4
	.sectionentsize	8
	.align		4
        /*0000*/ 	.word	0x00000000
	.align		4
        /*0004*/ 	.word	0xffffffff
	.align		4
        /*0008*/ 	.word	0x00000000
	.align		4
        /*000c*/ 	.word	0xfffffffe
	.align		4
        /*0010*/ 	.word	0x00000000
	.align		4
        /*0014*/ 	.word	0xfffffffd
	.align		4
        /*0018*/ 	.word	0x00000000
	.align		4
        /*001c*/ 	.word	0xfffffffc


//--------------------- .text._Z14reduce_64x64_1P8RR_64x64 --------------------------
	.section	.text._Z14reduce_64x64_1P8RR_64x64,"ax",@progbits
	.align	128
.text._Z14reduce_64x64_1P8RR_64x64:
        .type           _Z14reduce_64x64_1P8RR_64x64,@function
        .size           _Z14reduce_64x64_1P8RR_64x64,(.L_x_3 - _Z14reduce_64x64_1P8RR_64x64)
        .other          _Z14reduce_64x64_1P8RR_64x64,@"STO_CUDA_ENTRY STV_DEFAULT"
_Z14reduce_64x64_1P8RR_64x64:
[----:B------:R-:W-:Y:S01]  /*0000*/  LDC R1, c[0x0][0x37c] ;  /* 0x0000df00ff017b82 */ /* 0x000fe20000000800 */
[----:B------:R-:W0:Y:S07]  /*0010*/  S2R R19, SR_TID.X ;  /* 0x0000000000137919 */ /* 0x000e2e0000002100 */
[----:B------:R-:W1:Y:S01]  /*0020*/  LDC.64 R4, c[0x0][0x380] ;  /* 0x0000e000ff047b82 */ /* 0x000e620000000a00 */
[----:B------:R-:W2:Y:S01]  /*0030*/  LDCU.64 UR6, c[0x0][0x358] ;  /* 0x00006b00ff0677ac */ /* 0x000ea20008000a00 */
[C---:B0-----:R-:W-:Y:S01]  /*0040*/  IADD3 R7, PT, PT, R19.reuse, 0x20, RZ ;  /* 0x0000002013077810 */ /* 0x041fe20007ffe0ff */
[----:B-1----:R-:W-:-:S04]  /*0050*/  IMAD.WIDE.U32 R2, R19, 0x4, R4 ;  /* 0x0000000413027825 */ /* 0x002fc800078e0004 */
[----:B------:R-:W-:Y:S02]  /*0060*/  IMAD.WIDE.U32 R4, R7, 0x4, R4 ;  /* 0x0000000407047825 */ /* 0x000fe400078e0004 */
[----:B--2---:R-:W2:Y:S04]  /*0070*/  LDG.E R2, desc[UR6][R2.64+0x4000] ;  /* 0x0040000602027981 */ /* 0x004ea8000c1e1900 */
[----:B------:R-:W2:Y:S01]  /*0080*/  LDG.E R5, desc[UR6][R4.64+0x4000] ;  /* 0x0040000604057981 */ /* 0x000ea2000c1e1900 */
[----:B------:R-:W0:Y:S01]  /*0090*/  S2UR UR5, SR_CgaCtaId ;  /* 0x00000000000579c3 */ /* 0x000e220000008800 */
[----:B------:R-:W-:Y:S01]  /*00a0*/  UMOV UR4, 0x400 ;  /* 0x0000040000047882 */ /* 0x000fe20000000000 */
[----:B------:R-:W-:Y:S01]  /*00b0*/  ISETP.NE.AND P0, PT, R19, RZ, PT ;  /* 0x000000ff1300720c */ /* 0x000fe20003f05270 */
[----:B0-----:R-:W-:-:S06]  /*00c0*/  ULEA UR4, UR5, UR4, 0x18 ;  /* 0x0000000405047291 */ /* 0x001fcc000f8ec0ff */
[----:B------:R-:W-:-:S05]  /*00d0*/  LEA R7, R19, UR4, 0x2 ;  /* 0x0000000413077c11 */ /* 0x000fca000f8e10ff */
[----:B------:R-:W0:Y:S04]  /*00e0*/  LDS R9, [R7+0x40] ;  /* 0x0000400007097984 */ /* 0x000e280000000800 */
[----:B------:R-:W1:Y:S04]  /*00f0*/  LDS R11, [R7+0x20] ;  /* 0x00002000070b7984 */ /* 0x000e680000000800 */
[----:B------:R-:W3:Y:S04]  /*0100*/  LDS R13, [R7+0x10] ;  /* 0x00001000070d7984 */ /* 0x000ee80000000800 */
[----:B------:R-:W4:Y:S04]  /*0110*/  LDS R15, [R7+0x8] ;  /* 0x00000800070f7984 */ /* 0x000f280000000800 */
[----:B------:R-:W5:Y:S01]  /*0120*/  LDS R17, [R7+0x4] ;  /* 0x0000040007117984 */ /* 0x000f620000000800 */
[----:B--2---:R-:W-:-:S04]  /*0130*/  FADD R2, R2, R5 ;  /* 0x0000000502027221 */ /* 0x004fc80000000000 */
[----:B0-----:R-:W-:Y:S01]  /*0140*/  FADD R0, R9, R2 ;  /* 0x0000000209007221 */ /* 0x001fe20000000000 */
[----:B------:R0:W-:Y:S03]  /*0150*/  STS [R7], R2 ;  /* 0x0000000207007388 */ /* 0x0001e60000000800 */
[----:B-1----:R-:W-:Y:S01]  /*0160*/  FADD R4, R11, R0 ;  /* 0x000000000b047221 */ /* 0x002fe20000000000 */
[----:B------:R0:W-:Y:S03]  /*0170*/  STS [R7], R0 ;  /* 0x0000000007007388 */ /* 0x0001e60000000800 */
[----:B---3--:R-:W-:Y:S01]  /*0180*/  FADD R6, R13, R4 ;  /* 0x000000040d067221 */ /* 0x008fe20000000000 */
[----:B------:R0:W-:Y:S03]  /*0190*/  STS [R7], R4 ;  /* 0x0000000407007388 */ /* 0x0001e60000000800 */
[----:B----4-:R-:W-:Y:S01]  /*01a0*/  FADD R8, R15, R6 ;  /* 0x000000060f087221 */ /* 0x010fe20000000000 */
[----:B------:R0:W-:Y:S03]  /*01b0*/  STS [R7], R6 ;  /* 0x0000000607007388 */ /* 0x0001e60000000800 */
[----:B-----5:R-:W-:Y:S01]  /*01c0*/  FADD R10, R17, R8 ;  /* 0x00000008110a7221 */ /* 0x020fe20000000000 */
[----:B------:R0:W-:Y:S04]  /*01d0*/  STS [R7], R8 ;  /* 0x0000000807007388 */ /* 0x0001e80000000800 */
[----:B------:R0:W-:Y:S01]  /*01e0*/  STS [R7], R10 ;  /* 0x0000000a07007388 */ /* 0x0001e20000000800 */
[----:B------:R-:W-:Y:S05]  /*01f0*/  @P0 EXIT ;  /* 0x000000000000094d */ /* 0x000fea0003800000 */
[----:B------:R-:W1:Y:S01]  /*0200*/  LDS R5, [UR4] ;  /* 0x00000004ff057984 */ /* 0x000e620008000800 */
[----:B0-----:R-:W1:Y:S03]  /*0210*/  LDC.64 R2, c[0x0][0x380] ;  /* 0x0000e000ff027b82 */ /* 0x001e660000000a00 */
[----:B-1----:R-:W-:Y:S01]  /*0220*/  STG.E desc[UR6][R2.64+0x4000], R5 ;  /* 0x0040000502007986 */ /* 0x002fe2000c101906 */
[----:B------:R-:W-:Y:S05]  /*0230*/  EXIT ;  /* 0x000000000000794d */ /* 0x000fea0003800000 */
.L_x_0:
[----:B------:R-:W-:-:S00]  /*0240*/  BRA `(.L_x_0) ;  /* 0xfffffffc00fc7947 */ /* 0x000fc0000383ffff */
[----:B------:R-:W-:-:S00]  /*0250*/  NOP ;  /* 0x0000000000007918 */ /* 0x000fc00000000000 */
        /* <DEDUP_REMOVED lines=10> */
.L_x_3:


//--------------------- .text._Z12reduce_64x64P8RR_64x64 --------------------------
	.section	.text._Z12reduce_64x64P8RR_64x64,"ax",@progbits
	.align	128
.text._Z12reduce_64x64P8RR_64x64:
        .type           _Z12reduce_64x64P8RR_64x64,@function
        .size           _Z12reduce_64x64P8RR_64x64,(.L_x_4 - _Z12reduce_64x64P8RR_64x64)
        .other          _Z12reduce_64x64P8RR_64x64,@"STO_CUDA_ENTRY STV_DEFAULT"
_Z12reduce_64x64P8RR_64x64:
[----:B------:R-:W-:Y:S01]  /*0000*/  LDC R1, c[0x0][0x37c] ;  /* 0x0000df00ff017b82 */ /* 0x000fe20000000800 */
[----:B------:R-:W0:Y:S07]  /*0010*/  S2R R23, SR_CTAID.X ;  /* 0x0000000000177919 */ /* 0x000e2e0000002500 */
[----:B------:R-:W0:Y:S01]  /*0020*/  LDC.64 R2, c[0x0][0x380] ;  /* 0x0000e000ff027b82 */ /* 0x000e220000000a00 */
[----:B------:R-:W1:Y:S01]  /*0030*/  LDCU.64 UR6, c[0x0][0x358] ;  /* 0x00006b00ff0677ac */ /* 0x000e620008000a00 */
[----:B------:R-:W2:Y:S01]  /*0040*/  S2R R21, SR_TID.X ;  /* 0x0000000000157919 */ /* 0x000ea20000002100 */
[----:B0-----:R-:W-:Y:S01]  /*0050*/  IMAD.WIDE.U32 R4, R23, 0x100, R2 ;  /* 0x0000010017047825 */ /* 0x001fe200078e0002 */
[----:B--2---:R-:W-:-:S03]  /*0060*/  IADD3 R9, PT, PT, R21, 0x20, RZ ;  /* 0x0000002015097810 */ /* 0x004fc60007ffe0ff */
[----:B------:R-:W-:-:S04]  /*0070*/  IMAD.WIDE.U32 R6, R21, 0x4, R4 ;  /* 0x0000000415067825 */ /* 0x000fc800078e0004 */
[----:B------:R-:W-:Y:S02]  /*0080*/  IMAD.WIDE.U32 R4, R9, 0x4, R4 ;  /* 0x0000000409047825 */ /* 0x000fe400078e0004 */
[----:B-1----:R-:W2:Y:S04]  /*0090*/  LDG.E R6, desc[UR6][R6.64] ;  /* 0x0000000606067981 */ /* 0x002ea8000c1e1900 */
        /* <DEDUP_REMOVED lines=25> */
[----:B------:R-:W-:-:S05]  /*0230*/  IMAD.WIDE.U32 R2, R23, 0x4, R2 ;  /* 0x0000000417027825 */ /* 0x000fca00078e0002 */
[----:B-1----:R-:W-:Y:S01]  /*0240*/  STG.E desc[UR6][R2.64+0x4000], R5 ;  /* 0x0040000502007986 */ /* 0x002fe2000c101906 */
[----:B------:R-:W-:Y:S05]  /*0250*/  EXIT ;  /* 0x000000000000794d */ /* 0x000fea0003800000 */
.L_x_1:
        /* <DEDUP_REMOVED lines=10> */
.L_x_4:


//--------------------- .text._Z13reduce_2x2048P9RR_2x2048 --------------------------
	.section	.text._Z13reduce_2x2048P9RR_2x2048,"ax",@progbits
	.align	128
        .global         _Z13reduce_2x2048P9RR_2x2048
        .type           _Z13reduce_2x2048P9RR_2x2048,@function
        .size           _Z13reduce_2x2048P9RR_2x2048,(.L_x_5 - _Z13reduce_2x2048P9RR_2x2048)
        .other          _Z13reduce_2x2048P9RR_2x2048,@"STO_CUDA_ENTRY STV_DEFAULT"
_Z13reduce_2x2048P9RR_2x2048:
.text._Z13reduce_2x2048P9RR_2x2048:
        /* <DEDUP_REMOVED lines=13> */
[----:B------:R-:W-:Y:S01]  /*00d0*/  LOP3.LUT P0, RZ, R0, 0x200, RZ, 0xc0, !PT ;  /* 0x0000020000ff7812 */ /* 0x000fe2000780c0ff */
[----:B0-----:R-:W-:-:S06]  /*00e0*/  ULEA UR4, UR5, UR4, 0x18 ;  /* 0x0000000405047291 */ /* 0x001fcc000f8ec0ff */
[----:B------:R-:W-:Y:S01]  /*00f0*/  LEA R4, R0, UR4, 0x2 ;  /* 0x0000000400047c11 */ /* 0x000fe2000f8e10ff */
[----:B--2---:R-:W-:-:S05]  /*0100*/  FADD R11, R8, R7 ;  /* 0x00000007080b7221 */ /* 0x004fca0000000000 */
[----:B------:R0:W-:Y:S01]  /*0110*/  STS [R4], R11 ;  /* 0x0000000b04007388 */ /* 0x0001e20000000800 */
[----:B------:R-:W-:Y:S06]  /*0120*/  BAR.SYNC.DEFER_BLOCKING 0x0 ;  /* 0x0000000000007b1d */ /* 0x000fec0000010000 */
[----:B------:R-:W-:Y:S05]  /*0130*/  @P0 EXIT ;  /* 0x000000000000094d */ /* 0x000fea0003800000 */
[----:B------:R-:W-:Y:S01]  /*0140*/  LDS R6, [R4+0x800] ;  /* 0x0008000004067984 */ /* 0x000fe20000000800 */
[----:B------:R-:W-:-:S03]  /*0150*/  LOP3.LUT P0, RZ, R0, 0x100, RZ, 0xc0, !PT ;  /* 0x0000010000ff7812 */ /* 0x000fc6000780c0ff */
[----:B------:R-:W1:Y:S02]  /*0160*/  LDS R7, [R4] ;  /* 0x0000000004077984 */ /* 0x000e640000000800 */
[----:B-1----:R-:W-:-:S05]  /*0170*/  FADD R7, R6, R7 ;  /* 0x0000000706077221 */ /* 0x002fca0000000000 */
[----:B------:R1:W-:Y:S01]  /*0180*/  STS [R4], R7 ;  /* 0x0000000704007388 */ /* 0x0003e20000000800 */
[----:B------:R-:W-:Y:S06]  /*0190*/  BAR.SYNC.DEFER_BLOCKING 0x0 ;  /* 0x0000000000007b1d */ /* 0x000fec0000010000 */
[----:B------:R-:W-:Y:S05]  /*01a0*/  @P0 EXIT ;  /* 0x000000000000094d */ /* 0x000fea0003800000 */
[----:B------:R-:W-:Y:S01]  /*01b0*/  LDS R6, [R4+0x400] ;  /* 0x0004000004067984 */ /* 0x000fe20000000800 */
[----:B------:R-:W-:-:S03]  /*01c0*/  LOP3.LUT P0, RZ, R0, 0x80, RZ, 0xc0, !PT ;  /* 0x0000008000ff7812 */ /* 0x000fc6000780c0ff */
[----:B-1----:R-:W1:Y:S02]  /*01d0*/  LDS R7, [R4] ;  /* 0x0000000004077984 */ /* 0x002e640000000800 */
        /* <DEDUP_REMOVED lines=19> */
[----:B------:R-:W-:-:S03]  /*0310*/  ISETP.NE.AND P0, PT, R0, RZ, PT ;  /* 0x000000ff0000720c */ /* 0x000fc60003f05270 */
[----:B-1----:R-:W1:Y:S04]  /*0320*/  LDS R7, [R4] ;  /* 0x0000000004077984 */ /* 0x002e680000000800 */
[----:B------:R-:W2:Y:S04]  /*0330*/  LDS R8, [R4+0x40] ;  /* 0x0000400004087984 */ /* 0x000ea80000000800 */
[----:B------:R-:W0:Y:S04]  /*0340*/  LDS R10, [R4+0x20] ;  /* 0x00002000040a7984 */ /* 0x000e280000000800 */
[----:B------:R-:W3:Y:S04]  /*0350*/  LDS R12, [R4+0x10] ;  /* 0x00001000040c7984 */ /* 0x000ee80000000800 */
[----:B------:R-:W4:Y:S04]  /*0360*/  LDS R14, [R4+0x8] ;  /* 0x00000800040e7984 */ /* 0x000f280000000800 */
[----:B------:R-:W5:Y:S01]  /*0370*/  LDS R16, [R4+0x4] ;  /* 0x0000040004107984 */ /* 0x000f620000000800 */
[----:B-1----:R-:W-:-:S04]  /*0380*/  FADD R7, R6, R7 ;  /* 0x0000000706077221 */ /* 0x002fc80000000000 */
[----:B--2---:R-:W-:Y:S01]  /*0390*/  FADD R9, R8, R7 ;  /* 0x0000000708097221 */ /* 0x004fe20000000000 */
[----:B------:R1:W-:Y:S03]  /*03a0*/  STS [R4], R7 ;  /* 0x0000000704007388 */ /* 0x0003e60000000800 */
[----:B0-----:R-:W-:Y:S01]  /*03b0*/  FADD R11, R10, R9 ;  /* 0x000000090a0b7221 */ /* 0x001fe20000000000 */
        /* <DEDUP_REMOVED lines=9> */
[----:B------:R-:W-:-:S05]  /*0450*/  IMAD.WIDE.U32 R2, R5, 0x4, R2 ;  /* 0x0000000405027825 */ /* 0x000fca00078e0002 */
[----:B------:R-:W-:Y:S01]  /*0460*/  STG.E desc[UR6][R2.64+0x4000], R17 ;  /* 0x0040001102007986 */ /* 0x000fe2000c101906 */
[----:B------:R-:W-:Y:S05]  /*0470*/  EXIT ;  /* 0x000000000000794d */ /* 0x000fea0003800000 */
.L_x_2:
        /* <DEDUP_REMOVED lines=16> */
.L_x_5:


//--------------------- .nv.shared._Z14reduce_64x64_1P8RR_64x64 --------------------------
	.section	.nv.shared._Z14reduce_64x64_1P8RR_64x64,"aw",@nobits
	.sectionflags	@""
	.align	4
.nv.shared._Z14reduce_64x64_1P8RR_64x64:
	.zero		1152


//--------------------- .nv.shared.reserved.0     --------------------------
	.section	.nv.shared.reserved.0,"aw",@nobits
	.weak		__nv_reservedSMEM_offset_0_alias
	.size		__nv_reservedSMEM_offset_0_alias, 0, 64
	.other		__nv_reservedSMEM_offset_0_alias,@"STO_CUDA_RESERVED_SHARED STV_DEFAULT"
__nv_reservedSMEM_offset_0_alias:
	.zero		0
	.zero		64


//--------------------- .nv.shared._Z12reduce_64x64P8RR_64x64 --------------------------
	.section	.nv.shared._Z12reduce_64x64P8RR_64x64,"aw",@nobits
	.sectionflags	@""
	.align	4
.nv.shared._Z12reduce_64x64P8RR_64x64:
	.zero		1152


//--------------------- .nv.shared._Z13reduce_2x2048P9RR_2x2048 --------------------------
	.section	.nv.shared._Z13reduce_2x2048P9RR_2x2048,"aw",@nobits
	.sectionflags	@""
	.align	4
.nv.shared._Z13reduce_2x2048P9RR_2x2048:
	.zero		5120


//--------------------- .nv.constant0._Z14reduce_64x64_1P8RR_64x64 --------------------------
	.section	.nv.constant0._Z14reduce_64x64_1P8RR_64x64,"a",@progbits
	.sectionflags	@""
	.align	4
.nv.constant0._Z14reduce_64x64_1P8RR_64x64:
	.zero		904


//--------------------- .nv.constant0._Z12reduce_64x64P8RR_64x64 --------------------------
	.section	.nv.constant0._Z12reduce_64x64P8RR_64x64,"a",@progbits
	.sectionflags	@""
	.align	4
.nv.constant0._Z12reduce_64x64P8RR_64x64:
	.zero		904


//--------------------- .nv.constant0._Z13reduce_2x2048P9RR_2x2048 --------------------------
	.section	.nv.constant0._Z13reduce_2x2048P9RR_2x2048,"a",@progbits
	.sectionflags	@""
	.align	4
.nv.constant0._Z13reduce_2x2048P9RR_2x2048:
	.zero		904


//--------------------- SYMBOLS --------------------------

	.type		.nv.reservedSmem.offset0,@object
	.size		.nv.reservedSmem.offset0,0x4
	.type		.nv.reservedSmem.cap,@object
	.size		.nv.reservedSmem.cap,0x4
